//
// Generated by NVIDIA NVVM Compiler
//
// Compiler Build ID: CL-36424714
// Cuda compilation tools, release 13.0, V13.0.88
// Based on NVVM 20.0.0
//

.version 9.0
.target sm_100
.address_size 64

	// .globl	default_function_kernel_1

.visible .entry default_function_kernel_1(
	.param .u64 .ptr .align 1 default_function_kernel_1_param_0,
	.param .u64 .ptr .align 1 default_function_kernel_1_param_1,
	.param .u64 .ptr .align 1 default_function_kernel_1_param_2,
	.param .u64 .ptr .align 1 default_function_kernel_1_param_3
)
.maxntid 18
{
	.reg .b16 	%rs<4>;
	.reg .b32 	%r<16>;
	.reg .b32 	%f<9>;
	.reg .b64 	%rd<16>;

	ld.param.u64 	%rd1, [default_function_kernel_1_param_0];
	ld.param.u64 	%rd2, [default_function_kernel_1_param_1];
	ld.param.u64 	%rd3, [default_function_kernel_1_param_2];
	ld.param.u64 	%rd4, [default_function_kernel_1_param_3];
	cvta.to.global.u64 	%rd5, %rd1;
	cvta.to.global.u64 	%rd6, %rd2;
	cvta.to.global.u64 	%rd7, %rd4;
	cvta.to.global.u64 	%rd8, %rd3;
	mov.u32 	%r1, %ctaid.x;
	mov.u32 	%r2, %tid.x;
	mad.lo.s32 	%r3, %r1, 18, %r2;
	mul.wide.u32 	%rd9, %r3, 4;
	add.s64 	%rd10, %rd8, %rd9;
	ld.global.nc.f32 	%f1, [%rd10];
	shr.u32 	%r4, %r2, 1;
	mad.lo.s32 	%r5, %r1, 9, %r4;
	mul.hi.u32 	%r6, %r5, -1431655765;
	shr.u32 	%r7, %r6, 6;
	mul.lo.s32 	%r8, %r7, 96;
	sub.s32 	%r9, %r5, %r8;
	shr.u32 	%r10, %r9, 4;
	mul.wide.u32 	%rd11, %r10, 4;
	add.s64 	%rd12, %rd7, %rd11;
	ld.global.nc.f32 	%f2, [%rd12];
	mul.f32 	%f3, %f1, %f2;
	cvt.u16.u32 	%rs1, %r2;
	mul.lo.s16 	%rs2, %rs1, 43;
	shr.u16 	%rs3, %rs2, 8;
	cvt.u32.u16 	%r11, %rs3;
	mad.lo.s32 	%r12, %r1, 3, %r11;
	and.b32  	%r13, %r12, 2147483616;
	and.b32  	%r14, %r3, 31;
	or.b32  	%r15, %r13, %r14;
	mul.wide.u32 	%rd13, %r15, 4;
	add.s64 	%rd14, %rd6, %rd13;
	ld.global.nc.f32 	%f4, [%rd14];
	fma.rn.f32 	%f5, %f4, 0f3E2AAAAD, 0f3727C5AC;
	sqrt.rn.f32 	%f6, %f5;
	rcp.rn.f32 	%f7, %f6;
	mul.f32 	%f8, %f3, %f7;
	add.s64 	%rd15, %rd5, %rd9;
	st.global.f32 	[%rd15], %f8;
	ret;

}
	// .globl	default_function_kernel
.visible .entry default_function_kernel(
	.param .u64 .ptr .align 1 default_function_kernel_param_0,
	.param .u64 .ptr .align 1 default_function_kernel_param_1
)
.maxntid 16
{
	.reg .b32 	%r<10>;
	.reg .b32 	%f<13>;
	.reg .b64 	%rd<9>;

	ld.param.u64 	%rd1, [default_function_kernel_param_0];
	ld.param.u64 	%rd2, [default_function_kernel_param_1];
	cvta.to.global.u64 	%rd3, %rd1;
	mov.u32 	%r1, %ctaid.x;
	shl.b32 	%r2, %r1, 4;
	mov.u32 	%r3, %tid.x;
	or.b32  	%r4, %r2, %r3;
	mul.wide.u32 	%rd4, %r4, 4;
	add.s64 	%rd5, %rd3, %rd4;
	shr.u32 	%r5, %r1, 1;
	mul.lo.s32 	%r6, %r5, 192;
	and.b32  	%r7, %r2, 16;
	or.b32  	%r8, %r6, %r3;
	or.b32  	%r9, %r8, %r7;
	cvta.to.global.u64 	%rd6, %rd2;
	mul.wide.u32 	%rd7, %r9, 4;
	add.s64 	%rd8, %rd6, %rd7;
	ld.global.nc.f32 	%f1, [%rd8];
	fma.rn.f32 	%f2, %f1, %f1, 0f00000000;
	ld.global.nc.f32 	%f3, [%rd8+128];
	fma.rn.f32 	%f4, %f3, %f3, %f2;
	ld.global.nc.f32 	%f5, [%rd8+256];
	fma.rn.f32 	%f6, %f5, %f5, %f4;
	ld.global.nc.f32 	%f7, [%rd8+384];
	fma.rn.f32 	%f8, %f7, %f7, %f6;
	ld.global.nc.f32 	%f9, [%rd8+512];
	fma.rn.f32 	%f10, %f9, %f9, %f8;
	ld.global.nc.f32 	%f11, [%rd8+640];
	fma.rn.f32 	%f12, %f11, %f11, %f10;
	st.global.f32 	[%rd5], %f12;
	ret;

}


// ===== COMPILED SASS (sm_100) =====

	.target	sm_100

	.elftype	@"ET_EXEC"


//--------------------- .note.nv.tkinfo           --------------------------
	.section	.note.nv.tkinfo,"",@"SHT_NOTE"
	.sectionflags	@"SHF_NOTE_NV_TKINFO"
	.tkinfo
        /*0018*/ 	.word	0x00000002
        /*0030*/ 	.string	""
        /*0030*/ 	.string	"ptxas"
        /*0030*/ 	.string	"Cuda compilation tools, release 13.0, V13.0.88"
        /*0030*/ 	.string	"Build cuda_13.0.r13.0/compiler.36424714_0"
        /*0030*/ 	.string	"-arch sm_100 -m 64 "



//--------------------- .note.nv.cuinfo           --------------------------
	.section	.note.nv.cuinfo,"",@"SHT_NOTE"
	.sectionflags	@"SHF_NOTE_NV_CUINFO"
        /*0018*/ 	.short	0x0002
        /*001a*/ 	.short	0x0064
        /*001c*/ 	.short	0x0082
	.zero		2


//--------------------- .nv.info                  --------------------------
	.section	.nv.info,"",@"SHT_CUDA_INFO"
	.align	4


	//----- nvinfo : EIATTR_REGCOUNT
	.align		4
        /*0000*/ 	.byte	0x04, 0x2f
        /*0002*/ 	.short	(.L_1 - .L_0)
	.align		4
.L_0:
        /*0004*/ 	.word	index@(default_function_kernel_1)
        /*0008*/ 	.word	0x0000000e


	//----- nvinfo : EIATTR_FRAME_SIZE
	.align		4
.L_1:
        /*000c*/ 	.byte	0x04, 0x11
        /*000e*/ 	.short	(.L_3 - .L_2)
	.align		4
.L_2:
        /*0010*/ 	.word	index@($__internal_1_$__cuda_sm20_sqrt_rn_f32_slowpath)
        /*0014*/ 	.word	0x00000000


	//----- nvinfo : EIATTR_FRAME_SIZE
	.align		4
.L_3:
        /*0018*/ 	.byte	0x04, 0x11
        /*001a*/ 	.short	(.L_5 - .L_4)
	.align		4
.L_4:
        /*001c*/ 	.word	index@($__internal_0_$__cuda_sm20_rcp_rn_f32_slowpath)
        /*0020*/ 	.word	0x00000000


	//----- nvinfo : EIATTR_FRAME_SIZE
	.align		4
.L_5:
        /*0024*/ 	.byte	0x04, 0x11
        /*0026*/ 	.short	(.L_7 - .L_6)
	.align		4
.L_6:
        /*0028*/ 	.word	index@(default_function_kernel_1)
        /*002c*/ 	.word	0x00000000


	//----- nvinfo : EIATTR_REGCOUNT
	.align		4
.L_7:
        /*0030*/ 	.byte	0x04, 0x2f
        /*0032*/ 	.short	(.L_9 - .L_8)
	.align		4
.L_8:
        /*0034*/ 	.word	index@(default_function_kernel)
        /*0038*/ 	.word	0x00000014


	//----- nvinfo : EIATTR_FRAME_SIZE
	.align		4
.L_9:
        /*003c*/ 	.byte	0x04, 0x11
        /*003e*/ 	.short	(.L_11 - .L_10)
	.align		4
.L_10:
        /*0040*/ 	.word	index@(default_function_kernel)
        /*0044*/ 	.word	0x00000000


	//----- nvinfo : EIATTR_MIN_STACK_SIZE
	.align		4
.L_11:
        /*0048*/ 	.byte	0x04, 0x12
        /*004a*/ 	.short	(.L_13 - .L_12)
	.align		4
.L_12:
        /*004c*/ 	.word	index@(default_function_kernel)
        /*0050*/ 	.word	0x00000000


	//----- nvinfo : EIATTR_MIN_STACK_SIZE
	.align		4
.L_13:
        /*0054*/ 	.byte	0x04, 0x12
        /*0056*/ 	.short	(.L_15 - .L_14)
	.align		4
.L_14:
        /*0058*/ 	.word	index@(default_function_kernel_1)
        /*005c*/ 	.word	0x00000000
.L_15:


//--------------------- .nv.compat                --------------------------
	.section	.nv.compat,"",@"SHT_CUDA_COMPAT_INFO"
	.align	4
        /*0000*/ 	.byte	0x02, 0x09, 0x00, 0x00, 0x02, 0x02, 0x01, 0x00, 0x02, 0x05, 0x05, 0x00, 0x03, 0x07, 0x01, 0x01
        /*0010*/ 	.byte	0x02, 0x03, 0x00, 0x00, 0x02, 0x06, 0x01, 0x00, 0x04, 0x0b, 0x08, 0x00, 0x01, 0x00, 0x00, 0x00
        /*0020*/ 	.byte	0x00, 0x00, 0x00, 0x00


//--------------------- .nv.info.default_function_kernel --------------------------
	.section	.nv.info.default_function_kernel,"",@"SHT_CUDA_INFO"
	.sectionflags	@""
	.align	4


	//----- nvinfo : EIATTR_CUDA_API_VERSION
	.align		4
        /*0000*/ 	.byte	0x04, 0x37
        /*0002*/ 	.short	(.L_17 - .L_16)
.L_16:
        /*0004*/ 	.word	0x00000082


	//----- nvinfo : EIATTR_KPARAM_INFO
	.align		4
.L_17:
        /*0008*/ 	.byte	0x04, 0x17
        /*000a*/ 	.short	(.L_19 - .L_18)
.L_18:
        /*000c*/ 	.word	0x00000000
        /*0010*/ 	.short	0x0001
        /*0012*/ 	.short	0x0008
        /*0014*/ 	.byte	0x00, 0xf5, 0x21, 0x00


	//----- nvinfo : EIATTR_KPARAM_INFO
	.align		4
.L_19:
        /*0018*/ 	.byte	0x04, 0x17
        /*001a*/ 	.short	(.L_21 - .L_20)
.L_20:
        /*001c*/ 	.word	0x00000000
        /*0020*/ 	.short	0x0000
        /*0022*/ 	.short	0x0000
        /*0024*/ 	.byte	0x00, 0xf5, 0x21, 0x00


	//----- nvinfo : EIATTR_SPARSE_MMA_MASK
	.align		4
.L_21:
        /*0028*/ 	.byte	0x03, 0x50
        /*002a*/ 	.short	0x0000


	//----- nvinfo : EIATTR_MAXREG_COUNT
	.align		4
        /*002c*/ 	.byte	0x03, 0x1b
        /*002e*/ 	.short	0x00ff


	//----- nvinfo : EIATTR_MERCURY_ISA_VERSION
	.align		4
        /*0030*/ 	.byte	0x03, 0x5f
        /*0032*/ 	.short	0x0101


	//----- nvinfo : EIATTR_VRC_CTA_INIT_COUNT
	.align		4
        /*0034*/ 	.byte	0x02, 0x4a
	.zero		1
	.zero		1


	//----- nvinfo : EIATTR_EXIT_INSTR_OFFSETS
	.align		4
        /*0038*/ 	.byte	0x04, 0x1c
        /*003a*/ 	.short	(.L_23 - .L_22)


	//   ....[0]....
.L_22:
        /*003c*/ 	.word	0x000001b0


	//----- nvinfo : EIATTR_MAX_THREADS
	.align		4
.L_23:
        /*0040*/ 	.byte	0x04, 0x05
        /*0042*/ 	.short	(.L_25 - .L_24)
.L_24:
        /*0044*/ 	.word	0x00000010
        /*0048*/ 	.word	0x00000001
        /*004c*/ 	.word	0x00000001


	//----- nvinfo : EIATTR_CBANK_PARAM_SIZE
	.align		4
.L_25:
        /*0050*/ 	.byte	0x03, 0x19
        /*0052*/ 	.short	0x0010


	//----- nvinfo : EIATTR_PARAM_CBANK
	.align		4
        /*0054*/ 	.byte	0x04, 0x0a
        /*0056*/ 	.short	(.L_27 - .L_26)
	.align		4
.L_26:
        /*0058*/ 	.word	index@(.nv.constant0.default_function_kernel)
        /*005c*/ 	.short	0x0380
        /*005e*/ 	.short	0x0010


	//----- nvinfo : EIATTR_SW_WAR
	.align		4
.L_27:
        /*0060*/ 	.byte	0x04, 0x36
        /*0062*/ 	.short	(.L_29 - .L_28)
.L_28:
        /*0064*/ 	.word	0x00000008
.L_29:


//--------------------- .nv.info.default_function_kernel_1 --------------------------
	.section	.nv.info.default_function_kernel_1,"",@"SHT_CUDA_INFO"
	.sectionflags	@""
	.align	4


	//----- nvinfo : EIATTR_CUDA_API_VERSION
	.align		4
        /*0000*/ 	.byte	0x04, 0x37
        /*0002*/ 	.short	(.L_31 - .L_30)
.L_30:
        /*0004*/ 	.word	0x00000082


	//----- nvinfo : EIATTR_KPARAM_INFO
	.align		4
.L_31:
        /*0008*/ 	.byte	0x04, 0x17
        /*000a*/ 	.short	(.L_33 - .L_32)
.L_32:
        /*000c*/ 	.word	0x00000000
        /*0010*/ 	.short	0x0003
        /*0012*/ 	.short	0x0018
        /*0014*/ 	.byte	0x00, 0xf5, 0x21, 0x00


	//----- nvinfo : EIATTR_KPARAM_INFO
	.align		4
.L_33:
        /*0018*/ 	.byte	0x04, 0x17
        /*001a*/ 	.short	(.L_35 - .L_34)
.L_34:
        /*001c*/ 	.word	0x00000000
        /*0020*/ 	.short	0x0002
        /*0022*/ 	.short	0x0010
        /*0024*/ 	.byte	0x00, 0xf5, 0x21, 0x00


	//----- nvinfo : EIATTR_KPARAM_INFO
	.align		4
.L_35:
        /*0028*/ 	.byte	0x04, 0x17
        /*002a*/ 	.short	(.L_37 - .L_36)
.L_36:
        /*002c*/ 	.word	0x00000000
        /*0030*/ 	.short	0x0001
        /*0032*/ 	.short	0x0008
        /*0034*/ 	.byte	0x00, 0xf5, 0x21, 0x00


	//----- nvinfo : EIATTR_KPARAM_INFO
	.align		4
.L_37:
        /*0038*/ 	.byte	0x04, 0x17
        /*003a*/ 	.short	(.L_39 - .L_38)
.L_38:
        /*003c*/ 	.word	0x00000000
        /*0040*/ 	.short	0x0000
        /*0042*/ 	.short	0x0000
        /*0044*/ 	.byte	0x00, 0xf5, 0x21, 0x00


	//----- nvinfo : EIATTR_SPARSE_MMA_MASK
	.align		4
.L_39:
        /*0048*/ 	.byte	0x03, 0x50
        /*004a*/ 	.short	0x0000


	//----- nvinfo : EIATTR_MAXREG_COUNT
	.align		4
        /*004c*/ 	.byte	0x03, 0x1b
        /*004e*/ 	.short	0x00ff


	//----- nvinfo : EIATTR_MERCURY_ISA_VERSION
	.align		4
        /*0050*/ 	.byte	0x03, 0x5f
        /*0052*/ 	.short	0x0101


	//----- nvinfo : EIATTR_VRC_CTA_INIT_COUNT
	.align		4
        /*0054*/ 	.byte	0x02, 0x4a
	.zero		1
	.zero		1


	//----- nvinfo : EIATTR_EXIT_INSTR_OFFSETS
	.align		4
        /*0058*/ 	.byte	0x04, 0x1c
        /*005a*/ 	.short	(.L_41 - .L_40)


	//   ....[0]....
.L_40:
        /*005c*/ 	.word	0x000003d0


	//----- nvinfo : EIATTR_MAX_THREADS
	.align		4
.L_41:
        /*0060*/ 	.byte	0x04, 0x05
        /*0062*/ 	.short	(.L_43 - .L_42)
.L_42:
        /*0064*/ 	.word	0x00000012
        /*0068*/ 	.word	0x00000001
        /*006c*/ 	.word	0x00000001


	//----- nvinfo : EIATTR_CRS_STACK_SIZE
	.align		4
.L_43:
        /*0070*/ 	.byte	0x04, 0x1e
        /*0072*/ 	.short	(.L_45 - .L_44)
.L_44:
        /*0074*/ 	.word	0x00000000


	//----- nvinfo : EIATTR_CBANK_PARAM_SIZE
	.align		4
.L_45:
        /*0078*/ 	.byte	0x03, 0x19
        /*007a*/ 	.short	0x0020


	//----- nvinfo : EIATTR_PARAM_CBANK
	.align		4
        /*007c*/ 	.byte	0x04, 0x0a
        /*007e*/ 	.short	(.L_47 - .L_46)
	.align		4
.L_46:
        /*0080*/ 	.word	index@(.nv.constant0.default_function_kernel_1)
        /*0084*/ 	.short	0x0380
        /*0086*/ 	.short	0x0020


	//----- nvinfo : EIATTR_SW_WAR
	.align		4
.L_47:
        /*0088*/ 	.byte	0x04, 0x36
        /*008a*/ 	.short	(.L_49 - .L_48)
.L_48:
        /*008c*/ 	.word	0x00000008
.L_49:


//--------------------- .nv.callgraph             --------------------------
	.section	.nv.callgraph,"",@"SHT_CUDA_CALLGRAPH"
	.align	4
	.sectionentsize	8
	.align		4
        /*0000*/ 	.word	0x00000000
	.align		4
        /*0004*/ 	.word	0xffffffff
	.align		4
        /*0008*/ 	.word	0x00000000
	.align		4
        /*000c*/ 	.word	0xfffffffe
	.align		4
        /*0010*/ 	.word	0x00000000
	.align		4
        /*0014*/ 	.word	0xfffffffd
	.align		4
        /*0018*/ 	.word	0x00000000
	.align		4
        /*001c*/ 	.word	0xfffffffc


//--------------------- .text.default_function_kernel --------------------------
	.section	.text.default_function_kernel,"ax",@progbits
	.align	128
        .global         default_function_kernel
        .type           default_function_kernel,@function
        .size           default_function_kernel,(.L_x_15 - default_function_kernel)
        .other          default_function_kernel,@"STO_CUDA_ENTRY STV_DEFAULT"
default_function_kernel:
.text.default_function_kernel:
[----:B------:R-:W-:Y:S01]  /*0000*/  LDC R1, c[0x0][0x37c] ;  /* 0x0000df00ff017b82 */ /* 0x000fe20000000800 */
[----:B------:R-:W0:Y:S07]  /*0010*/  S2R R6, SR_CTAID.X ;  /* 0x0000000000067919 */ /* 0x000e2e0000002500 */
[----:B------:R-:W1:Y:S01]  /*0020*/  LDC.64 R4, c[0x0][0x388] ;  /* 0x0000e200ff047b82 */ /* 0x000e620000000a00 */
[----:B------:R-:W2:Y:S01]  /*0030*/  LDCU.64 UR4, c[0x0][0x358] ;  /* 0x00006b00ff0477ac */ /* 0x000ea20008000a00 */
[----:B------:R-:W3:Y:S01]  /*0040*/  S2R R17, SR_TID.X ;  /* 0x0000000000117919 */ /* 0x000ee20000002100 */
[----:B0-----:R-:W-:-:S02]  /*0050*/  SHF.R.U32.HI R0, RZ, 0x1, R6 ;  /* 0x00000001ff007819 */ /* 0x001fc40000011606 */
[----:B------:R-:W-:-:S03]  /*0060*/  SHF.L.U32 R6, R6, 0x4, RZ ;  /* 0x0000000406067819 */ /* 0x000fc600000006ff */
[----:B------:R-:W-:-:S05]  /*0070*/  IMAD R0, R0, 0xc0, RZ ;  /* 0x000000c000007824 */ /* 0x000fca00078e02ff */
[----:B---3--:R-:W-:-:S04]  /*0080*/  LOP3.LUT R3, R0, R17, RZ, 0xfc, !PT ;  /* 0x0000001100037212 */ /* 0x008fc800078efcff */
[----:B------:R-:W-:-:S05]  /*0090*/  LOP3.LUT R3, R3, 0x10, R6, 0xf8, !PT ;  /* 0x0000001003037812 */ /* 0x000fca00078ef806 */
[----:B-1----:R-:W-:Y:S02]  /*00a0*/  IMAD.WIDE.U32 R4, R3, 0x4, R4 ;  /* 0x0000000403047825 */ /* 0x002fe400078e0004 */
[----:B------:R-:W0:Y:S03]  /*00b0*/  LDC.64 R2, c[0x0][0x380] ;  /* 0x0000e000ff027b82 */ /* 0x000e260000000a00 */
[----:B--2---:R-:W2:Y:S04]  /*00c0*/  LDG.E.CONSTANT R0, desc[UR4][R4.64] ;  /* 0x0000000404007981 */ /* 0x004ea8000c1e9900 */
[----:B------:R-:W3:Y:S04]  /*00d0*/  LDG.E.CONSTANT R7, desc[UR4][R4.64+0x80] ;  /* 0x0000800404077981 */ /* 0x000ee8000c1e9900 */
[----:B------:R-:W4:Y:S04]  /*00e0*/  LDG.E.CONSTANT R9, desc[UR4][R4.64+0x100] ;  /* 0x0001000404097981 */ /* 0x000f28000c1e9900 */
[----:B------:R-:W5:Y:S04]  /*00f0*/  LDG.E.CONSTANT R11, desc[UR4][R4.64+0x180] ;  /* 0x00018004040b7981 */ /* 0x000f68000c1e9900 */
[----:B------:R-:W5:Y:S04]  /*0100*/  LDG.E.CONSTANT R13, desc[UR4][R4.64+0x200] ;  /* 0x00020004040d7981 */ /* 0x000f68000c1e9900 */
[----:B------:R-:W5:Y:S01]  /*0110*/  LDG.E.CONSTANT R15, desc[UR4][R4.64+0x280] ;  /* 0x00028004040f7981 */ /* 0x000f62000c1e9900 */
[----:B--2---:R-:W-:-:S04]  /*0120*/  FFMA R0, R0, R0, RZ ;  /* 0x0000000000007223 */ /* 0x004fc800000000ff */
[----:B---3--:R-:W-:Y:S01]  /*0130*/  FFMA R0, R7, R7, R0 ;  /* 0x0000000707007223 */ /* 0x008fe20000000000 */
[----:B------:R-:W-:-:S03]  /*0140*/  LOP3.LUT R7, R6, R17, RZ, 0xfc, !PT ;  /* 0x0000001106077212 */ /* 0x000fc600078efcff */
[----:B----4-:R-:W-:Y:S02]  /*0150*/  FFMA R0, R9, R9, R0 ;  /* 0x0000000909007223 */ /* 0x010fe40000000000 */
[----:B0-----:R-:W-:-:S04]  /*0160*/  IMAD.WIDE.U32 R2, R7, 0x4, R2 ;  /* 0x0000000407027825 */ /* 0x001fc800078e0002 */
[----:B-----5:R-:W-:-:S04]  /*0170*/  FFMA R0, R11, R11, R0 ;  /* 0x0000000b0b007223 */ /* 0x020fc80000000000 */
[----:B------:R-:W-:-:S04]  /*0180*/  FFMA R0, R13, R13, R0 ;  /* 0x0000000d0d007223 */ /* 0x000fc80000000000 */
[----:B------:R-:W-:-:S05]  /*0190*/  FFMA R15, R15, R15, R0 ;  /* 0x0000000f0f0f7223 */ /* 0x000fca0000000000 */
[----:B------:R-:W-:Y:S01]  /*01a0*/  STG.E desc[UR4][R2.64], R15 ;  /* 0x0000000f02007986 */ /* 0x000fe2000c101904 */
[----:B------:R-:W-:Y:S05]  /*01b0*/  EXIT ;  /* 0x000000000000794d */ /* 0x000fea0003800000 */
.L_x_0:
[----:B------:R-:W-:-:S00]  /*01c0*/  BRA `(.L_x_0) ;  /* 0xfffffffc00fc7947 */ /* 0x000fc0000383ffff */
[----:B------:R-:W-:-:S00]  /*01d0*/  NOP ;  /* 0x0000000000007918 */ /* 0x000fc00000000000 */
        /* <DEDUP_REMOVED lines=10> */
.L_x_15:


//--------------------- .text.default_function_kernel_1 --------------------------
	.section	.text.default_function_kernel_1,"ax",@progbits
	.align	128
        .global         default_function_kernel_1
        .type           default_function_kernel_1,@function
        .size           default_function_kernel_1,(.L_x_14 - default_function_kernel_1)
        .other          default_function_kernel_1,@"STO_CUDA_ENTRY STV_DEFAULT"
default_function_kernel_1:
.text.default_function_kernel_1:
[----:B------:R-:W-:Y:S01]  /*0000*/  LDC R1, c[0x0][0x37c] ;  /* 0x0000df00ff017b82 */ /* 0x000fe20000000800 */
[----:B------:R-:W0:Y:S07]  /*0010*/  S2R R6, SR_TID.X ;  /* 0x0000000000067919 */ /* 0x000e2e0000002100 */
[----:B------:R-:W1:Y:S01]  /*0020*/  LDC.64 R4, c[0x0][0x388] ;  /* 0x0000e200ff047b82 */ /* 0x000e620000000a00 */
[----:B------:R-:W2:Y:S01]  /*0030*/  LDCU.64 UR4, c[0x0][0x358] ;  /* 0x00006b00ff0477ac */ /* 0x000ea20008000a00 */
[----:B------:R-:W3:Y:S06]  /*0040*/  S2R R7, SR_CTAID.X ;  /* 0x0000000000077919 */ /* 0x000eec0000002500 */
[----:B------:R-:W4:Y:S01]  /*0050*/  LDC.64 R8, c[0x0][0x398] ;  /* 0x0000e600ff087b82 */ /* 0x000f220000000a00 */
[----:B0-----:R-:W-:Y:S01]  /*0060*/  PRMT R0, R6, 0x9910, RZ ;  /* 0x0000991006007816 */ /* 0x001fe200000000ff */
[----:B---3--:R-:W-:-:S04]  /*0070*/  IMAD R3, R7, 0x12, R6 ;  /* 0x0000001207037824 */ /* 0x008fc800078e0206 */
[----:B------:R-:W-:-:S05]  /*0080*/  IMAD R0, R0, 0x2b, RZ ;  /* 0x0000002b00007824 */ /* 0x000fca00078e02ff */
[----:B------:R-:W-:-:S04]  /*0090*/  LOP3.LUT R0, R0, 0xffff, RZ, 0xc0, !PT ;  /* 0x0000ffff00007812 */ /* 0x000fc800078ec0ff */
[----:B------:R-:W-:-:S04]  /*00a0*/  SHF.R.U32.HI R0, RZ, 0x8, R0 ;  /* 0x00000008ff007819 */ /* 0x000fc80000011600 */
[----:B------:R-:W-:Y:S02]  /*00b0*/  LOP3.LUT R2, R0, 0xffff, RZ, 0xc0, !PT ;  /* 0x0000ffff00027812 */ /* 0x000fe400078ec0ff */
[----:B------:R-:W-:-:S03]  /*00c0*/  SHF.R.U32.HI R0, RZ, 0x1, R6 ;  /* 0x00000001ff007819 */ /* 0x000fc60000011606 */
[C---:B------:R-:W-:Y:S02]  /*00d0*/  IMAD R2, R7.reuse, 0x3, R2 ;  /* 0x0000000307027824 */ /* 0x040fe400078e0202 */
[----:B------:R-:W-:Y:S02]  /*00e0*/  IMAD R0, R7, 0x9, R0 ;  /* 0x0000000907007824 */ /* 0x000fe400078e0200 */
[----:B------:R-:W0:Y:S01]  /*00f0*/  LDC.64 R6, c[0x0][0x390] ;  /* 0x0000e400ff067b82 */ /* 0x000e220000000a00 */
[----:B------:R-:W-:-:S04]  /*0100*/  LOP3.LUT R2, R2, 0x7fffffe0, RZ, 0xc0, !PT ;  /* 0x7fffffe002027812 */ /* 0x000fc800078ec0ff */
[----:B------:R-:W-:Y:S01]  /*0110*/  LOP3.LUT R11, R2, 0x1f, R3, 0xf8, !PT ;  /* 0x0000001f020b7812 */ /* 0x000fe200078ef803 */
[----:B------:R-:W-:-:S04]  /*0120*/  IMAD.HI.U32 R2, R0, -0x55555555, RZ ;  /* 0xaaaaaaab00027827 */ /* 0x000fc800078e00ff */
[----:B-1----:R-:W-:Y:S01]  /*0130*/  IMAD.WIDE.U32 R4, R11, 0x4, R4 ;  /* 0x000000040b047825 */ /* 0x002fe200078e0004 */
[----:B------:R-:W-:-:S05]  /*0140*/  SHF.R.U32.HI R11, RZ, 0x6, R2 ;  /* 0x00000006ff0b7819 */ /* 0x000fca0000011602 */
[----:B--2---:R-:W2:Y:S01]  /*0150*/  LDG.E.CONSTANT R4, desc[UR4][R4.64] ;  /* 0x0000000404047981 */ /* 0x004ea2000c1e9900 */
[----:B------:R-:W-:-:S05]  /*0160*/  IMAD R11, R11, -0x60, R0 ;  /* 0xffffffa00b0b7824 */ /* 0x000fca00078e0200 */
[----:B------:R-:W-:Y:S01]  /*0170*/  SHF.R.U32.HI R11, RZ, 0x4, R11 ;  /* 0x00000004ff0b7819 */ /* 0x000fe2000001160b */
[----:B0-----:R-:W-:-:S04]  /*0180*/  IMAD.WIDE.U32 R6, R3, 0x4, R6 ;  /* 0x0000000403067825 */ /* 0x001fc800078e0006 */
[----:B----4-:R-:W-:Y:S02]  /*0190*/  IMAD.WIDE.U32 R8, R11, 0x4, R8 ;  /* 0x000000040b087825 */ /* 0x010fe400078e0008 */
[----:B------:R-:W3:Y:S04]  /*01a0*/  LDG.E.CONSTANT R6, desc[UR4][R6.64] ;  /* 0x0000000406067981 */ /* 0x000ee8000c1e9900 */
[----:B------:R-:W3:Y:S01]  /*01b0*/  LDG.E.CONSTANT R9, desc[UR4][R8.64] ;  /* 0x0000000408097981 */ /* 0x000ee2000c1e9900 */
[----:B------:R-:W-:Y:S01]  /*01c0*/  IMAD.MOV.U32 R11, RZ, RZ, 0x3e2aaaad ;  /* 0x3e2aaaadff0b7424 */ /* 0x000fe200078e00ff */
[----:B------:R-:W-:Y:S03]  /*01d0*/  BSSY.RECONVERGENT B0, `(.L_x_1) ;  /* 0x000000e000007945 */ /* 0x000fe60003800200 */
[----:B--2---:R-:W-:-:S04]  /*01e0*/  FFMA R0, R4, R11, 9.9999997473787516356e-06 ;  /* 0x3727c5ac04007423 */ /* 0x004fc8000000000b */
[----:B------:R-:W-:Y:S01]  /*01f0*/  VIADD R2, R0, 0xf3000000 ;  /* 0xf300000000027836 */ /* 0x000fe20000000000 */
[----:B------:R0:W1:Y:S04]  /*0200*/  MUFU.RSQ R11, R0 ;  /* 0x00000000000b7308 */ /* 0x0000680000001400 */
[----:B------:R-:W-:Y:S01]  /*0210*/  ISETP.GT.U32.AND P0, PT, R2, 0x727fffff, PT ;  /* 0x727fffff0200780c */ /* 0x000fe20003f04070 */
[----:B---3--:R-:W-:-:S12]  /*0220*/  FMUL R4, R6, R9 ;  /* 0x0000000906047220 */ /* 0x008fd80000400000 */
[----:B01----:R-:W-:Y:S05]  /*0230*/  @!P0 BRA `(.L_x_2) ;  /* 0x00000000000c8947 */ /* 0x003fea0003800000 */
[----:B------:R-:W-:-:S07]  /*0240*/  MOV R9, 0x260 ;  /* 0x0000026000097802 */ /* 0x000fce0000000f00 */
[----:B------:R-:W-:Y:S05]  /*0250*/  CALL.REL.NOINC `($__internal_1_$__cuda_sm20_sqrt_rn_f32_slowpath) ;  /* 0x0000000400347944 */ /* 0x000fea0003c00000 */
[----:B------:R-:W-:Y:S05]  /*0260*/  BRA `(.L_x_3) ;  /* 0x0000000000107947 */ /* 0x000fea0003800000 */
.L_x_2:
[----:B------:R-:W-:Y:S01]  /*0270*/  FMUL.FTZ R5, R0, R11 ;  /* 0x0000000b00057220 */ /* 0x000fe20000410000 */
[----:B------:R-:W-:-:S03]  /*0280*/  FMUL.FTZ R2, R11, 0.5 ;  /* 0x3f0000000b027820 */ /* 0x000fc60000410000 */
[----:B------:R-:W-:-:S04]  /*0290*/  FFMA R0, -R5, R5, R0 ;  /* 0x0000000505007223 */ /* 0x000fc80000000100 */
[----:B------:R-:W-:-:S07]  /*02a0*/  FFMA R2, R0, R2, R5 ;  /* 0x0000000200027223 */ /* 0x000fce0000000005 */
.L_x_3:
[----:B------:R-:W-:Y:S05]  /*02b0*/  BSYNC.RECONVERGENT B0 ;  /* 0x0000000000007941 */ /* 0x000fea0003800200 */
.L_x_1:
[----:B------:R-:W-:Y:S01]  /*02c0*/  IADD3 R0, PT, PT, R2, 0x1800000, RZ ;  /* 0x0180000002007810 */ /* 0x000fe20007ffe0ff */
[----:B------:R-:W-:Y:S03]  /*02d0*/  BSSY.RECONVERGENT B0, `(.L_x_4) ;  /* 0x000000b000007945 */ /* 0x000fe60003800200 */
[----:B------:R-:W-:-:S04]  /*02e0*/  LOP3.LUT R0, R0, 0x7f800000, RZ, 0xc0, !PT ;  /* 0x7f80000000007812 */ /* 0x000fc800078ec0ff */
[----:B------:R-:W-:-:S13]  /*02f0*/  ISETP.GT.U32.AND P0, PT, R0, 0x1ffffff, PT ;  /* 0x01ffffff0000780c */ /* 0x000fda0003f04070 */
[----:B------:R-:W-:Y:S05]  /*0300*/  @P0 BRA `(.L_x_5) ;  /* 0x00000000000c0947 */ /* 0x000fea0003800000 */
[----:B------:R-:W-:-:S07]  /*0310*/  MOV R9, 0x330 ;  /* 0x0000033000097802 */ /* 0x000fce0000000f00 */
[----:B------:R-:W-:Y:S05]  /*0320*/  CALL.REL.NOINC `($__internal_0_$__cuda_sm20_rcp_rn_f32_slowpath) ;  /* 0x00000000002c7944 */ /* 0x000fea0003c00000 */
[----:B------:R-:W-:Y:S05]  /*0330*/  BRA `(.L_x_6) ;  /* 0x0000000000107947 */ /* 0x000fea0003800000 */
.L_x_5:
[----:B------:R-:W0:Y:S02]  /*0340*/  MUFU.RCP R5, R2 ;  /* 0x0000000200057308 */ /* 0x000e240000001000 */
[----:B0-----:R-:W-:-:S04]  /*0350*/  FFMA R0, R5, R2, -1 ;  /* 0xbf80000005007423 */ /* 0x001fc80000000002 */
[----:B------:R-:W-:-:S04]  /*0360*/  FADD.FTZ R0, -R0, -RZ ;  /* 0x800000ff00007221 */ /* 0x000fc80000010100 */
[----:B------:R-:W-:-:S07]  /*0370*/  FFMA R5, R5, R0, R5 ;  /* 0x0000000005057223 */ /* 0x000fce0000000005 */
.L_x_6:
[----:B------:R-:W-:Y:S05]  /*0380*/  BSYNC.RECONVERGENT B0 ;  /* 0x0000000000007941 */ /* 0x000fea0003800200 */
.L_x_4:
[----:B------:R-:W0:Y:S01]  /*0390*/  LDC.64 R6, c[0x0][0x380] ;  /* 0x0000e000ff067b82 */ /* 0x000e220000000a00 */
[----:B------:R-:W-:Y:S01]  /*03a0*/  FMUL R5, R4, R5 ;  /* 0x0000000504057220 */ /* 0x000fe20000400000 */
[----:B0-----:R-:W-:-:S05]  /*03b0*/  IMAD.WIDE.U32 R2, R3, 0x4, R6 ;  /* 0x0000000403027825 */ /* 0x001fca00078e0006 */
[----:B------:R-:W-:Y:S01]  /*03c0*/  STG.E desc[UR4][R2.64], R5 ;  /* 0x0000000502007986 */ /* 0x000fe2000c101904 */
[----:B------:R-:W-:Y:S05]  /*03d0*/  EXIT ;  /* 0x000000000000794d */ /* 0x000fea0003800000 */
        .weak           $__internal_0_$__cuda_sm20_rcp_rn_f32_slowpath
        .type           $__internal_0_$__cuda_sm20_rcp_rn_f32_slowpath,@function
        .size           $__internal_0_$__cuda_sm20_rcp_rn_f32_slowpath,($__internal_1_$__cuda_sm20_sqrt_rn_f32_slowpath - $__internal_0_$__cuda_sm20_rcp_rn_f32_slowpath)
$__internal_0_$__cuda_sm20_rcp_rn_f32_slowpath:
[----:B------:R-:W-:Y:S01]  /*03e0*/  IMAD.SHL.U32 R0, R2, 0x2, RZ ;  /* 0x0000000202007824 */ /* 0x000fe200078e00ff */
[----:B------:R-:W-:Y:S04]  /*03f0*/  BSSY.RECONVERGENT B1, `(.L_x_7) ;  /* 0x0000030000017945 */ /* 0x000fe80003800200 */
[----:B------:R-:W-:-:S04]  /*0400*/  SHF.R.U32.HI R10, RZ, 0x18, R0 ;  /* 0x00000018ff0a7819 */ /* 0x000fc80000011600 */
[----:B------:R-:W-:-:S13]  /*0410*/  ISETP.NE.U32.AND P0, PT, R10, RZ, PT ;  /* 0x000000ff0a00720c */ /* 0x000fda0003f05070 */
[----:B------:R-:W-:Y:S05]  /*0420*/  @P0 BRA `(.L_x_8) ;  /* 0x0000000000280947 */ /* 0x000fea0003800000 */
[----:B------:R-:W-:-:S04]  /*0430*/  SHF.L.U32 R0, R2, 0x1, RZ ;  /* 0x0000000102007819 */ /* 0x000fc800000006ff */
[----:B------:R-:W-:-:S13]  /*0440*/  ISETP.NE.AND P0, PT, R0, RZ, PT ;  /* 0x000000ff0000720c */ /* 0x000fda0003f05270 */
[----:B------:R-:W-:Y:S01]  /*0450*/  @P0 FFMA R6, R2, 1.84467440737095516160e+19, RZ ;  /* 0x5f80000002060823 */ /* 0x000fe200000000ff */
[----:B------:R-:W-:Y:S08]  /*0460*/  @!P0 MUFU.RCP R5, R2 ;  /* 0x0000000200058308 */ /* 0x000ff00000001000 */
[----:B------:R-:W0:Y:S02]  /*0470*/  @P0 MUFU.RCP R7, R6 ;  /* 0x0000000600070308 */ /* 0x000e240000001000 */
[----:B0-----:R-:W-:-:S04]  /*0480*/  @P0 FFMA R0, R6, R7, -1 ;  /* 0xbf80000006000423 */ /* 0x001fc80000000007 */
[----:B------:R-:W-:-:S04]  /*0490*/  @P0 FADD.FTZ R0, -R0, -RZ ;  /* 0x800000ff00000221 */ /* 0x000fc80000010100 */
[----:B------:R-:W-:-:S04]  /*04a0*/  @P0 FFMA R0, R7, R0, R7 ;  /* 0x0000000007000223 */ /* 0x000fc80000000007 */
[----:B------:R-:W-:Y:S01]  /*04b0*/  @P0 FFMA R5, R0, 1.84467440737095516160e+19, RZ ;  /* 0x5f80000000050823 */ /* 0x000fe200000000ff */
[----:B------:R-:W-:Y:S06]  /*04c0*/  BRA `(.L_x_9) ;  /* 0x0000000000887947 */ /* 0x000fec0003800000 */
.L_x_8:
[----:B------:R-:W-:-:S05]  /*04d0*/  VIADD R11, R10, 0xffffff03 ;  /* 0xffffff030a0b7836 */ /* 0x000fca0000000000 */
[----:B------:R-:W-:-:S13]  /*04e0*/  ISETP.GT.U32.AND P0, PT, R11, 0x1, PT ;  /* 0x000000010b00780c */ /* 0x000fda0003f04070 */
[----:B------:R-:W-:Y:S05]  /*04f0*/  @P0 BRA `(.L_x_10) ;  /* 0x0000000000780947 */ /* 0x000fea0003800000 */
[----:B------:R-:W-:Y:S01]  /*0500*/  LOP3.LUT R0, R2, 0x7fffff, RZ, 0xc0, !PT ;  /* 0x007fffff02007812 */ /* 0x000fe200078ec0ff */
[----:B------:R-:W-:-:S03]  /*0510*/  HFMA2 R8, -RZ, RZ, 0, 1.78813934326171875e-07 ;  /* 0x00000003ff087431 */ /* 0x000fc600000001ff */
[----:B------:R-:W-:-:S04]  /*0520*/  LOP3.LUT R0, R0, 0x3f800000, RZ, 0xfc, !PT ;  /* 0x3f80000000007812 */ /* 0x000fc800078efcff */
[----:B------:R-:W0:Y:S01]  /*0530*/  MUFU.RCP R5, R0 ;  /* 0x0000000000057308 */ /* 0x000e220000001000 */
[----:B------:R-:W-:Y:S01]  /*0540*/  SHF.L.U32 R8, R8, R11, RZ ;  /* 0x0000000b08087219 */ /* 0x000fe200000006ff */
[----:B0-----:R-:W-:-:S04]  /*0550*/  FFMA R6, R0, R5, -1 ;  /* 0xbf80000000067423 */ /* 0x001fc80000000005 */
[----:B------:R-:W-:-:S04]  /*0560*/  FADD.FTZ R6, -R6, -RZ ;  /* 0x800000ff06067221 */ /* 0x000fc80000010100 */
[CCC-:B------:R-:W-:Y:S01]  /*0570*/  FFMA.RM R7, R5.reuse, R6.reuse, R5.reuse ;  /* 0x0000000605077223 */ /* 0x1c0fe20000004005 */
[----:B------:R-:W-:-:S04]  /*0580*/  FFMA.RP R6, R5, R6, R5 ;  /* 0x0000000605067223 */ /* 0x000fc80000008005 */
[C---:B------:R-:W-:Y:S02]  /*0590*/  LOP3.LUT R5, R7.reuse, 0x7fffff, RZ, 0xc0, !PT ;  /* 0x007fffff07057812 */ /* 0x040fe400078ec0ff */
[----:B------:R-:W-:Y:S02]  /*05a0*/  FSETP.NEU.FTZ.AND P0, PT, R7, R6, PT ;  /* 0x000000060700720b */ /* 0x000fe40003f1d000 */
[----:B------:R-:W-:Y:S02]  /*05b0*/  LOP3.LUT R5, R5, 0x800000, RZ, 0xfc, !PT ;  /* 0x0080000005057812 */ /* 0x000fe400078efcff */
[----:B------:R-:W-:Y:S02]  /*05c0*/  SEL R6, RZ, 0xffffffff, !P0 ;  /* 0xffffffffff067807 */ /* 0x000fe40004000000 */
[----:B------:R-:W-:-:S03]  /*05d0*/  LOP3.LUT R8, R8, R5, RZ, 0xc0, !PT ;  /* 0x0000000508087212 */ /* 0x000fc600078ec0ff */
[----:B------:R-:W-:Y:S01]  /*05e0*/  IMAD.MOV R6, RZ, RZ, -R6 ;  /* 0x000000ffff067224 */ /* 0x000fe200078e0a06 */
[----:B------:R-:W-:-:S04]  /*05f0*/  SHF.R.U32.HI R8, RZ, R11, R8 ;  /* 0x0000000bff087219 */ /* 0x000fc80000011608 */
[----:B------:R-:W-:Y:S02]  /*0600*/  LOP3.LUT P1, RZ, R6, R11, R5, 0xf8, !PT ;  /* 0x0000000b06ff7212 */ /* 0x000fe4000782f805 */
[C---:B------:R-:W-:Y:S02]  /*0610*/  LOP3.LUT P0, RZ, R8.reuse, 0x1, RZ, 0xc0, !PT ;  /* 0x0000000108ff7812 */ /* 0x040fe4000780c0ff */
[----:B------:R-:W-:-:S04]  /*0620*/  LOP3.LUT P2, RZ, R8, 0x2, RZ, 0xc0, !PT ;  /* 0x0000000208ff7812 */ /* 0x000fc8000784c0ff */
[----:B------:R-:W-:Y:S02]  /*0630*/  PLOP3.LUT P0, PT, P0, P1, P2, 0xe0, 0x0 ;  /* 0x000000000000781c */ /* 0x000fe40000703c20 */
[----:B------:R-:W-:Y:S02]  /*0640*/  LOP3.LUT P1, RZ, R2, 0x7fffff, RZ, 0xc0, !PT ;  /* 0x007fffff02ff7812 */ /* 0x000fe4000782c0ff */
[----:B------:R-:W-:-:S04]  /*0650*/  SEL R0, RZ, 0x1, !P0 ;  /* 0x00000001ff007807 */ /* 0x000fc80004000000 */
[----:B------:R-:W-:-:S04]  /*0660*/  IADD3 R0, PT, PT, -R0, RZ, RZ ;  /* 0x000000ff00007210 */ /* 0x000fc80007ffe1ff */
[----:B------:R-:W-:Y:S01]  /*0670*/  ISETP.GE.AND P0, PT, R0, RZ, PT ;  /* 0x000000ff0000720c */ /* 0x000fe20003f06270 */
[----:B------:R-:W-:-:S05]  /*0680*/  VIADD R0, R10, 0xffffff04 ;  /* 0xffffff040a007836 */ /* 0x000fca0000000000 */
[----:B------:R-:W-:-:S07]  /*0690*/  SHF.R.U32.HI R5, RZ, R0, R5 ;  /* 0x00000000ff057219 */ /* 0x000fce0000011605 */
[----:B------:R-:W-:-:S05]  /*06a0*/  @!P0 IADD3 R5, PT, PT, R5, 0x1, RZ ;  /* 0x0000000105058810 */ /* 0x000fca0007ffe0ff */
[----:B------:R-:W-:-:S05]  /*06b0*/  @!P1 IMAD.SHL.U32 R5, R5, 0x2, RZ ;  /* 0x0000000205059824 */ /* 0x000fca00078e00ff */
[----:B------:R-:W-:Y:S01]  /*06c0*/  LOP3.LUT R5, R5, 0x80000000, R2, 0xf8, !PT ;  /* 0x8000000005057812 */ /* 0x000fe200078ef802 */
[----:B------:R-:W-:Y:S06]  /*06d0*/  BRA `(.L_x_9) ;  /* 0x0000000000047947 */ /* 0x000fec0003800000 */
.L_x_10:
[----:B------:R0:W1:Y:S02]  /*06e0*/  MUFU.RCP R5, R2 ;  /* 0x0000000200057308 */ /* 0x0000640000001000 */
.L_x_9:
[----:B------:R-:W-:Y:S05]  /*06f0*/  BSYNC.RECONVERGENT B1 ;  /* 0x0000000000017941 */ /* 0x000fea0003800200 */
.L_x_7:
[----:B------:R-:W-:Y:S01]  /*0700*/  MOV R6, R9 ;  /* 0x0000000900067202 */ /* 0x000fe20000000f00 */
[----:B------:R-:W-:-:S04]  /*0710*/  IMAD.MOV.U32 R7, RZ, RZ, 0x0 ;  /* 0x00000000ff077424 */ /* 0x000fc800078e00ff */
[----:B01----:R-:W-:Y:S05]  /*0720*/  RET.REL.NODEC R6 `(default_function_kernel_1) ;  /* 0xfffffff806347950 */ /* 0x003fea0003c3ffff */
        .weak           $__internal_1_$__cuda_sm20_sqrt_rn_f32_slowpath
        .type           $__internal_1_$__cuda_sm20_sqrt_rn_f32_slowpath,@function
        .size           $__internal_1_$__cuda_sm20_sqrt_rn_f32_slowpath,(.L_x_14 - $__internal_1_$__cuda_sm20_sqrt_rn_f32_slowpath)
$__internal_1_$__cuda_sm20_sqrt_rn_f32_slowpath:
[----:B------:R-:W-:-:S13]  /*0730*/  LOP3.LUT P0, RZ, R0, 0x7fffffff, RZ, 0xc0, !PT ;  /* 0x7fffffff00ff7812 */ /* 0x000fda000780c0ff */
[----:B------:R-:W-:Y:S01]  /*0740*/  @!P0 MOV R2, R0 ;  /* 0x0000000000028202 */ /* 0x000fe20000000f00 */
[----:B------:R-:W-:Y:S06]  /*0750*/  @!P0 BRA `(.L_x_11) ;  /* 0x0000000000408947 */ /* 0x000fec0003800000 */
[----:B------:R-:W-:-:S13]  /*0760*/  FSETP.GEU.FTZ.AND P0, PT, R0, RZ, PT ;  /* 0x000000ff0000720b */ /* 0x000fda0003f1e000 */
[----:B------:R-:W-:Y:S01]  /*0770*/  @!P0 IMAD.MOV.U32 R2, RZ, RZ, 0x7fffffff ;  /* 0x7fffffffff028424 */ /* 0x000fe200078e00ff */
[----:B------:R-:W-:Y:S06]  /*0780*/  @!P0 BRA `(.L_x_11) ;  /* 0x0000000000348947 */ /* 0x000fec0003800000 */
[----:B------:R-:W-:-:S13]  /*0790*/  FSETP.GTU.FTZ.AND P0, PT, |R0|, +INF , PT ;  /* 0x7f8000000000780b */ /* 0x000fda0003f1c200 */
[----:B------:R-:W-:Y:S01]  /*07a0*/  @P0 FADD.FTZ R2, R0, 1 ;  /* 0x3f80000000020421 */ /* 0x000fe20000010000 */
[----:B------:R-:W-:Y:S06]  /*07b0*/  @P0 BRA `(.L_x_11) ;  /* 0x0000000000280947 */ /* 0x000fec0003800000 */
[----:B------:R-:W-:-:S13]  /*07c0*/  FSETP.NEU.FTZ.AND P0, PT, |R0|, +INF , PT ;  /* 0x7f8000000000780b */ /* 0x000fda0003f1d200 */
[----:B------:R-:W-:-:S04]  /*07d0*/  @P0 FFMA R5, R0, 1.84467440737095516160e+19, RZ ;  /* 0x5f80000000050823 */ /* 0x000fc800000000ff */
[----:B------:R-:W0:Y:S02]  /*07e0*/  @P0 MUFU.RSQ R2, R5 ;  /* 0x0000000500020308 */ /* 0x000e240000001400 */
[----:B0-----:R-:W-:Y:S01]  /*07f0*/  @P0 FMUL.FTZ R6, R5, R2 ;  /* 0x0000000205060220 */ /* 0x001fe20000410000 */
[----:B------:R-:W-:Y:S01]  /*0800*/  @P0 FMUL.FTZ R8, R2, 0.5 ;  /* 0x3f00000002080820 */ /* 0x000fe20000410000 */
[----:B------:R-:W-:Y:S02]  /*0810*/  @!P0 MOV R2, R0 ;  /* 0x0000000000028202 */ /* 0x000fe40000000f00 */
[----:B------:R-:W-:-:S04]  /*0820*/  @P0 FADD.FTZ R7, -R6, -RZ ;  /* 0x800000ff06070221 */ /* 0x000fc80000010100 */
[----:B------:R-:W-:-:S04]  /*0830*/  @P0 FFMA R7, R6, R7, R5 ;  /* 0x0000000706070223 */ /* 0x000fc80000000005 */
[----:B------:R-:W-:-:S04]  /*0840*/  @P0 FFMA R7, R7, R8, R6 ;  /* 0x0000000807070223 */ /* 0x000fc80000000006 */
[----:B------:R-:W-:-:S07]  /*0850*/  @P0 FMUL.FTZ R2, R7, 2.3283064365386962891e-10 ;  /* 0x2f80000007020820 */ /* 0x000fce0000410000 */
.L_x_11:
[----:B------:R-:W-:Y:S02]  /*0860*/  HFMA2 R7, -RZ, RZ, 0, 0 ;  /* 0x00000000ff077431 */ /* 0x000fe400000001ff */
[----:B------:R-:W-:-:S04]  /*0870*/  IMAD.MOV.U32 R6, RZ, RZ, R9 ;  /* 0x000000ffff067224 */ /* 0x000fc800078e0009 */
[----:B------:R-:W-:Y:S05]  /*0880*/  RET.REL.NODEC R6 `(default_function_kernel_1) ;  /* 0xfffffff406dc7950 */ /* 0x000fea0003c3ffff */
.L_x_12:
        /* <DEDUP_REMOVED lines=15> */
.L_x_14:


//--------------------- .nv.shared.reserved.0     --------------------------
	.section	.nv.shared.reserved.0,"aw",@nobits
	.weak		__nv_reservedSMEM_offset_0_alias
	.size		__nv_reservedSMEM_offset_0_alias, 0, 64
	.other		__nv_reservedSMEM_offset_0_alias,@"STO_CUDA_RESERVED_SHARED STV_DEFAULT"
__nv_reservedSMEM_offset_0_alias:
	.zero		0
	.zero		64


//--------------------- .nv.constant0.default_function_kernel --------------------------
	.section	.nv.constant0.default_function_kernel,"a",@progbits
	.sectionflags	@""
	.align	4
.nv.constant0.default_function_kernel:
	.zero		912


//--------------------- .nv.constant0.default_function_kernel_1 --------------------------
	.section	.nv.constant0.default_function_kernel_1,"a",@progbits
	.sectionflags	@""
	.align	4
.nv.constant0.default_function_kernel_1:
	.zero		928


//--------------------- SYMBOLS --------------------------

	.type		.nv.reservedSmem.offset0,@object
	.size		.nv.reservedSmem.offset0,0x4
